//
// Generated by NVIDIA NVVM Compiler
//
// Compiler Build ID: CL-36424714
// Cuda compilation tools, release 13.0, V13.0.88
// Based on NVVM 20.0.0
//

.version 9.0
.target sm_100
.address_size 64

	// .globl	_Z3GPUPiS_iiii

.visible .entry _Z3GPUPiS_iiii(
	.param .u64 .ptr .align 1 _Z3GPUPiS_iiii_param_0,
	.param .u64 .ptr .align 1 _Z3GPUPiS_iiii_param_1,
	.param .u32 _Z3GPUPiS_iiii_param_2,
	.param .u32 _Z3GPUPiS_iiii_param_3,
	.param .u32 _Z3GPUPiS_iiii_param_4,
	.param .u32 _Z3GPUPiS_iiii_param_5
)
{
	.reg .pred 	%p<7>;
	.reg .b32 	%r<98>;
	.reg .b64 	%rd<32>;

	ld.param.u64 	%rd5, [_Z3GPUPiS_iiii_param_0];
	ld.param.u64 	%rd6, [_Z3GPUPiS_iiii_param_1];
	ld.param.u32 	%r12, [_Z3GPUPiS_iiii_param_2];
	ld.param.u32 	%r14, [_Z3GPUPiS_iiii_param_4];
	ld.param.u32 	%r13, [_Z3GPUPiS_iiii_param_5];
	cvta.to.global.u64 	%rd1, %rd6;
	cvta.to.global.u64 	%rd2, %rd5;
	mov.u32 	%r15, %ctaid.x;
	mul.lo.s32 	%r16, %r12, %r15;
	mov.u32 	%r17, %tid.x;
	add.s32 	%r96, %r16, %r17;
	add.s32 	%r2, %r14, %r16;
	setp.ge.s32 	%p1, %r96, %r2;
	@%p1 bra 	$L__BB0_7;
	add.s32 	%r18, %r96, %r13;
	max.s32 	%r19, %r18, %r2;
	setp.lt.s32 	%p2, %r18, %r2;
	selp.u32 	%r20, 1, 0, %p2;
	add.s32 	%r21, %r18, %r20;
	sub.s32 	%r22, %r19, %r21;
	div.u32 	%r23, %r22, %r13;
	add.s32 	%r3, %r23, %r20;
	and.b32  	%r24, %r3, 3;
	setp.eq.s32 	%p3, %r24, 3;
	@%p3 bra 	$L__BB0_4;
	mul.wide.s32 	%rd3, %r12, 4;
	neg.s64 	%rd4, %rd3;
	add.s32 	%r25, %r3, 1;
	and.b32  	%r26, %r25, 3;
	neg.s32 	%r94, %r26;
$L__BB0_3:
	.pragma "nounroll";
	mul.wide.s32 	%rd7, %r96, 4;
	add.s64 	%rd8, %rd1, %rd7;
	add.s64 	%rd9, %rd2, %rd7;
	ld.global.u32 	%r27, [%rd9+-4];
	add.s64 	%rd10, %rd9, %rd4;
	ld.global.u32 	%r28, [%rd10];
	add.s32 	%r29, %r28, %r27;
	ld.global.u32 	%r30, [%rd9];
	add.s32 	%r31, %r29, %r30;
	ld.global.u32 	%r32, [%rd9+4];
	add.s32 	%r33, %r31, %r32;
	add.s64 	%rd11, %rd9, %rd3;
	ld.global.u32 	%r34, [%rd11];
	add.s32 	%r35, %r33, %r34;
	mul.hi.s32 	%r36, %r35, 1717986919;
	shr.u32 	%r37, %r36, 31;
	shr.s32 	%r38, %r36, 1;
	add.s32 	%r39, %r38, %r37;
	st.global.u32 	[%rd8], %r39;
	add.s32 	%r96, %r96, %r13;
	add.s32 	%r94, %r94, 1;
	setp.ne.s32 	%p4, %r94, 0;
	@%p4 bra 	$L__BB0_3;
$L__BB0_4:
	setp.lt.u32 	%p5, %r3, 3;
	@%p5 bra 	$L__BB0_7;
	mul.wide.s32 	%rd16, %r12, 4;
	mul.wide.s32 	%rd19, %r13, 4;
	shl.b32 	%r93, %r13, 2;
$L__BB0_6:
	mul.wide.s32 	%rd12, %r96, 4;
	add.s64 	%rd13, %rd2, %rd12;
	ld.global.u32 	%r40, [%rd13+-4];
	sub.s32 	%r41, %r96, %r12;
	mul.wide.s32 	%rd14, %r41, 4;
	add.s64 	%rd15, %rd2, %rd14;
	ld.global.u32 	%r42, [%rd15];
	add.s32 	%r43, %r42, %r40;
	ld.global.u32 	%r44, [%rd13];
	add.s32 	%r45, %r43, %r44;
	ld.global.u32 	%r46, [%rd13+4];
	add.s32 	%r47, %r45, %r46;
	add.s64 	%rd17, %rd13, %rd16;
	ld.global.u32 	%r48, [%rd17];
	add.s32 	%r49, %r47, %r48;
	mul.hi.s32 	%r50, %r49, 1717986919;
	shr.u32 	%r51, %r50, 31;
	shr.s32 	%r52, %r50, 1;
	add.s32 	%r53, %r52, %r51;
	add.s64 	%rd18, %rd1, %rd12;
	st.global.u32 	[%rd18], %r53;
	add.s64 	%rd20, %rd13, %rd19;
	ld.global.u32 	%r54, [%rd20+-4];
	add.s64 	%rd21, %rd15, %rd19;
	ld.global.u32 	%r55, [%rd21];
	add.s32 	%r56, %r55, %r54;
	ld.global.u32 	%r57, [%rd20];
	add.s32 	%r58, %r56, %r57;
	ld.global.u32 	%r59, [%rd20+4];
	add.s32 	%r60, %r58, %r59;
	add.s64 	%rd22, %rd20, %rd16;
	ld.global.u32 	%r61, [%rd22];
	add.s32 	%r62, %r60, %r61;
	mul.hi.s32 	%r63, %r62, 1717986919;
	shr.u32 	%r64, %r63, 31;
	shr.s32 	%r65, %r63, 1;
	add.s32 	%r66, %r65, %r64;
	add.s64 	%rd23, %rd18, %rd19;
	st.global.u32 	[%rd23], %r66;
	add.s64 	%rd24, %rd20, %rd19;
	ld.global.u32 	%r67, [%rd24+-4];
	add.s64 	%rd25, %rd21, %rd19;
	ld.global.u32 	%r68, [%rd25];
	add.s32 	%r69, %r68, %r67;
	ld.global.u32 	%r70, [%rd24];
	add.s32 	%r71, %r69, %r70;
	ld.global.u32 	%r72, [%rd24+4];
	add.s32 	%r73, %r71, %r72;
	add.s64 	%rd26, %rd24, %rd16;
	ld.global.u32 	%r74, [%rd26];
	add.s32 	%r75, %r73, %r74;
	mul.hi.s32 	%r76, %r75, 1717986919;
	shr.u32 	%r77, %r76, 31;
	shr.s32 	%r78, %r76, 1;
	add.s32 	%r79, %r78, %r77;
	add.s64 	%rd27, %rd23, %rd19;
	st.global.u32 	[%rd27], %r79;
	add.s64 	%rd28, %rd24, %rd19;
	ld.global.u32 	%r80, [%rd28+-4];
	add.s64 	%rd29, %rd25, %rd19;
	ld.global.u32 	%r81, [%rd29];
	add.s32 	%r82, %r81, %r80;
	ld.global.u32 	%r83, [%rd28];
	add.s32 	%r84, %r82, %r83;
	ld.global.u32 	%r85, [%rd28+4];
	add.s32 	%r86, %r84, %r85;
	add.s64 	%rd30, %rd28, %rd16;
	ld.global.u32 	%r87, [%rd30];
	add.s32 	%r88, %r86, %r87;
	mul.hi.s32 	%r89, %r88, 1717986919;
	shr.u32 	%r90, %r89, 31;
	shr.s32 	%r91, %r89, 1;
	add.s32 	%r92, %r91, %r90;
	add.s64 	%rd31, %rd27, %rd19;
	st.global.u32 	[%rd31], %r92;
	add.s32 	%r96, %r93, %r96;
	setp.lt.s32 	%p6, %r96, %r2;
	@%p6 bra 	$L__BB0_6;
$L__BB0_7:
	ret;

}


// ===== COMPILED SASS (sm_100) =====

	.target	sm_100

	.elftype	@"ET_EXEC"


//--------------------- .note.nv.tkinfo           --------------------------
	.section	.note.nv.tkinfo,"",@"SHT_NOTE"
	.sectionflags	@"SHF_NOTE_NV_TKINFO"
	.tkinfo
        /*0018*/ 	.word	0x00000002
        /*0030*/ 	.string	""
        /*0030*/ 	.string	"ptxas"
        /*0030*/ 	.string	"Cuda compilation tools, release 13.0, V13.0.88"
        /*0030*/ 	.string	"Build cuda_13.0.r13.0/compiler.36424714_0"
        /*0030*/ 	.string	"-arch sm_100 -m 64 "



//--------------------- .note.nv.cuinfo           --------------------------
	.section	.note.nv.cuinfo,"",@"SHT_NOTE"
	.sectionflags	@"SHF_NOTE_NV_CUINFO"
        /*0018*/ 	.short	0x0002
        /*001a*/ 	.short	0x0064
        /*001c*/ 	.short	0x0082
	.zero		2


//--------------------- .nv.info                  --------------------------
	.section	.nv.info,"",@"SHT_CUDA_INFO"
	.align	4


	//----- nvinfo : EIATTR_REGCOUNT
	.align		4
        /*0000*/ 	.byte	0x04, 0x2f
        /*0002*/ 	.short	(.L_1 - .L_0)
	.align		4
.L_0:
        /*0004*/ 	.word	index@(_Z3GPUPiS_iiii)
        /*0008*/ 	.word	0x00000018


	//----- nvinfo : EIATTR_FRAME_SIZE
	.align		4
.L_1:
        /*000c*/ 	.byte	0x04, 0x11
        /*000e*/ 	.short	(.L_3 - .L_2)
	.align		4
.L_2:
        /*0010*/ 	.word	index@(_Z3GPUPiS_iiii)
        /*0014*/ 	.word	0x00000000


	//----- nvinfo : EIATTR_MIN_STACK_SIZE
	.align		4
.L_3:
        /*0018*/ 	.byte	0x04, 0x12
        /*001a*/ 	.short	(.L_5 - .L_4)
	.align		4
.L_4:
        /*001c*/ 	.word	index@(_Z3GPUPiS_iiii)
        /*0020*/ 	.word	0x00000000
.L_5:


//--------------------- .nv.compat                --------------------------
	.section	.nv.compat,"",@"SHT_CUDA_COMPAT_INFO"
	.align	4
        /*0000*/ 	.byte	0x02, 0x09, 0x00, 0x00, 0x02, 0x02, 0x01, 0x00, 0x02, 0x05, 0x05, 0x00, 0x03, 0x07, 0x01, 0x01
        /*0010*/ 	.byte	0x02, 0x03, 0x00, 0x00, 0x02, 0x06, 0x01, 0x00, 0x04, 0x0b, 0x08, 0x00, 0x09, 0x00, 0x00, 0x00
        /*0020*/ 	.byte	0x00, 0x00, 0x00, 0x00


//--------------------- .nv.info._Z3GPUPiS_iiii   --------------------------
	.section	.nv.info._Z3GPUPiS_iiii,"",@"SHT_CUDA_INFO"
	.sectionflags	@""
	.align	4


	//----- nvinfo : EIATTR_CUDA_API_VERSION
	.align		4
        /*0000*/ 	.byte	0x04, 0x37
        /*0002*/ 	.short	(.L_7 - .L_6)
.L_6:
        /*0004*/ 	.word	0x00000082


	//----- nvinfo : EIATTR_KPARAM_INFO
	.align		4
.L_7:
        /*0008*/ 	.byte	0x04, 0x17
        /*000a*/ 	.short	(.L_9 - .L_8)
.L_8:
        /*000c*/ 	.word	0x00000000
        /*0010*/ 	.short	0x0005
        /*0012*/ 	.short	0x001c
        /*0014*/ 	.byte	0x00, 0xf0, 0x11, 0x00


	//----- nvinfo : EIATTR_KPARAM_INFO
	.align		4
.L_9:
        /*0018*/ 	.byte	0x04, 0x17
        /*001a*/ 	.short	(.L_11 - .L_10)
.L_10:
        /*001c*/ 	.word	0x00000000
        /*0020*/ 	.short	0x0004
        /*0022*/ 	.short	0x0018
        /*0024*/ 	.byte	0x00, 0xf0, 0x11, 0x00


	//----- nvinfo : EIATTR_KPARAM_INFO
	.align		4
.L_11:
        /*0028*/ 	.byte	0x04, 0x17
        /*002a*/ 	.short	(.L_13 - .L_12)
.L_12:
        /*002c*/ 	.word	0x00000000
        /*0030*/ 	.short	0x0003
        /*0032*/ 	.short	0x0014
        /*0034*/ 	.byte	0x00, 0xf0, 0x11, 0x00


	//----- nvinfo : EIATTR_KPARAM_INFO
	.align		4
.L_13:
        /*0038*/ 	.byte	0x04, 0x17
        /*003a*/ 	.short	(.L_15 - .L_14)
.L_14:
        /*003c*/ 	.word	0x00000000
        /*0040*/ 	.short	0x0002
        /*0042*/ 	.short	0x0010
        /*0044*/ 	.byte	0x00, 0xf0, 0x11, 0x00


	//----- nvinfo : EIATTR_KPARAM_INFO
	.align		4
.L_15:
        /*0048*/ 	.byte	0x04, 0x17
        /*004a*/ 	.short	(.L_17 - .L_16)
.L_16:
        /*004c*/ 	.word	0x00000000
        /*0050*/ 	.short	0x0001
        /*0052*/ 	.short	0x0008
        /*0054*/ 	.byte	0x00, 0xf5, 0x21, 0x00


	//----- nvinfo : EIATTR_KPARAM_INFO
	.align		4
.L_17:
        /*0058*/ 	.byte	0x04, 0x17
        /*005a*/ 	.short	(.L_19 - .L_18)
.L_18:
        /*005c*/ 	.word	0x00000000
        /*0060*/ 	.short	0x0000
        /*0062*/ 	.short	0x0000
        /*0064*/ 	.byte	0x00, 0xf5, 0x21, 0x00


	//----- nvinfo : EIATTR_SPARSE_MMA_MASK
	.align		4
.L_19:
        /*0068*/ 	.byte	0x03, 0x50
        /*006a*/ 	.short	0x0000


	//----- nvinfo : EIATTR_MAXREG_COUNT
	.align		4
        /*006c*/ 	.byte	0x03, 0x1b
        /*006e*/ 	.short	0x00ff


	//----- nvinfo : EIATTR_MERCURY_ISA_VERSION
	.align		4
        /*0070*/ 	.byte	0x03, 0x5f
        /*0072*/ 	.short	0x0101


	//----- nvinfo : EIATTR_VRC_CTA_INIT_COUNT
	.align		4
        /*0074*/ 	.byte	0x02, 0x4a
	.zero		1
	.zero		1


	//----- nvinfo : EIATTR_EXIT_INSTR_OFFSETS
	.align		4
        /*0078*/ 	.byte	0x04, 0x1c
        /*007a*/ 	.short	(.L_21 - .L_20)


	//   ....[0]....
.L_20:
        /*007c*/ 	.word	0x00000080


	//   ....[1]....
        /*0080*/ 	.word	0x00000440


	//   ....[2]....
        /*0084*/ 	.word	0x00000870


	//----- nvinfo : EIATTR_CRS_STACK_SIZE
	.align		4
.L_21:
        /*0088*/ 	.byte	0x04, 0x1e
        /*008a*/ 	.short	(.L_23 - .L_22)
.L_22:
        /*008c*/ 	.word	0x00000000


	//----- nvinfo : EIATTR_CBANK_PARAM_SIZE
	.align		4
.L_23:
        /*0090*/ 	.byte	0x03, 0x19
        /*0092*/ 	.short	0x0020


	//----- nvinfo : EIATTR_PARAM_CBANK
	.align		4
        /*0094*/ 	.byte	0x04, 0x0a
        /*0096*/ 	.short	(.L_25 - .L_24)
	.align		4
.L_24:
        /*0098*/ 	.word	index@(.nv.constant0._Z3GPUPiS_iiii)
        /*009c*/ 	.short	0x0380
        /*009e*/ 	.short	0x0020


	//----- nvinfo : EIATTR_SW_WAR
	.align		4
.L_25:
        /*00a0*/ 	.byte	0x04, 0x36
        /*00a2*/ 	.short	(.L_27 - .L_26)
.L_26:
        /*00a4*/ 	.word	0x00000008
.L_27:


//--------------------- .nv.callgraph             --------------------------
	.section	.nv.callgraph,"",@"SHT_CUDA_CALLGRAPH"
	.align	4
	.sectionentsize	8
	.align		4
        /*0000*/ 	.word	0x00000000
	.align		4
        /*0004*/ 	.word	0xffffffff
	.align		4
        /*0008*/ 	.word	0x00000000
	.align		4
        /*000c*/ 	.word	0xfffffffe
	.align		4
        /*0010*/ 	.word	0x00000000
	.align		4
        /*0014*/ 	.word	0xfffffffd
	.align		4
        /*0018*/ 	.word	0x00000000
	.align		4
        /*001c*/ 	.word	0xfffffffc


//--------------------- .text._Z3GPUPiS_iiii      --------------------------
	.section	.text._Z3GPUPiS_iiii,"ax",@progbits
	.align	128
        .global         _Z3GPUPiS_iiii
        .type           _Z3GPUPiS_iiii,@function
        .size           _Z3GPUPiS_iiii,(.L_x_5 - _Z3GPUPiS_iiii)
        .other          _Z3GPUPiS_iiii,@"STO_CUDA_ENTRY STV_DEFAULT"
_Z3GPUPiS_iiii:
.text._Z3GPUPiS_iiii:
[----:B------:R-:W-:Y:S01]  /*0000*/  LDC R1, c[0x0][0x37c] ;  /* 0x0000df00ff017b82 */ /* 0x000fe20000000800 */
[----:B------:R-:W0:Y:S07]  /*0010*/  S2R R3, SR_TID.X ;  /* 0x0000000000037919 */ /* 0x000e2e0000002100 */
[----:B------:R-:W0:Y:S08]  /*0020*/  S2UR UR4, SR_CTAID.X ;  /* 0x00000000000479c3 */ /* 0x000e300000002500 */
[----:B------:R-:W0:Y:S08]  /*0030*/  LDC R0, c[0x0][0x390] ;  /* 0x0000e400ff007b82 */ /* 0x000e300000000800 */
[----:B------:R-:W1:Y:S01]  /*0040*/  LDC R5, c[0x0][0x398] ;  /* 0x0000e600ff057b82 */ /* 0x000e620000000800 */
[----:B0-----:R-:W-:-:S02]  /*0050*/  IMAD R4, R0, UR4, R3 ;  /* 0x0000000400047c24 */ /* 0x001fc4000f8e0203 */
[----:B-1----:R-:W-:-:S05]  /*0060*/  IMAD R2, R0, UR4, R5 ;  /* 0x0000000400027c24 */ /* 0x002fca000f8e0205 */
[----:B------:R-:W-:-:S13]  /*0070*/  ISETP.GE.AND P0, PT, R4, R2, PT ;  /* 0x000000020400720c */ /* 0x000fda0003f06270 */
[----:B------:R-:W-:Y:S05]  /*0080*/  @P0 EXIT ;  /* 0x000000000000094d */ /* 0x000fea0003800000 */
[----:B------:R-:W0:Y:S01]  /*0090*/  LDC R3, c[0x0][0x39c] ;  /* 0x0000e700ff037b82 */ /* 0x000e220000000800 */
[----:B------:R-:W1:Y:S01]  /*00a0*/  LDCU.64 UR4, c[0x0][0x358] ;  /* 0x00006b00ff0477ac */ /* 0x000e620008000a00 */
[----:B------:R-:W-:Y:S01]  /*00b0*/  BSSY.RECONVERGENT B0, `(.L_x_0) ;  /* 0x0000038000007945 */ /* 0x000fe20003800200 */
[----:B0-----:R-:W0:Y:S01]  /*00c0*/  I2F.U32.RP R10, R3 ;  /* 0x00000003000a7306 */ /* 0x001e220000209000 */
[----:B------:R-:W-:Y:S02]  /*00d0*/  IADD3 R5, PT, PT, R4, R3, RZ ;  /* 0x0000000304057210 */ /* 0x000fe40007ffe0ff */
[----:B------:R-:W-:Y:S02]  /*00e0*/  ISETP.NE.U32.AND P2, PT, R3, RZ, PT ;  /* 0x000000ff0300720c */ /* 0x000fe40003f45070 */
[----:B------:R-:W-:Y:S02]  /*00f0*/  ISETP.GE.AND P0, PT, R5, R2, PT ;  /* 0x000000020500720c */ /* 0x000fe40003f06270 */
[----:B------:R-:W-:-:S02]  /*0100*/  VIMNMX R8, PT, PT, R2, R5, !PT ;  /* 0x0000000502087248 */ /* 0x000fc40007fe0100 */
[----:B------:R-:W-:-:S04]  /*0110*/  SEL R9, RZ, 0x1, P0 ;  /* 0x00000001ff097807 */ /* 0x000fc80000000000 */
[----:B------:R-:W-:Y:S01]  /*0120*/  IADD3 R8, PT, PT, R8, -R5, -R9 ;  /* 0x8000000508087210 */ /* 0x000fe20007ffe809 */
[----:B0-----:R-:W0:Y:S02]  /*0130*/  MUFU.RCP R10, R10 ;  /* 0x0000000a000a7308 */ /* 0x001e240000001000 */
[----:B0-----:R-:W-:-:S06]  /*0140*/  VIADD R6, R10, 0xffffffe ;  /* 0x0ffffffe0a067836 */ /* 0x001fcc0000000000 */
[----:B------:R0:W2:Y:S02]  /*0150*/  F2I.FTZ.U32.TRUNC.NTZ R7, R6 ;  /* 0x0000000600077305 */ /* 0x0000a4000021f000 */
[----:B0-----:R-:W-:Y:S02]  /*0160*/  IMAD.MOV.U32 R6, RZ, RZ, RZ ;  /* 0x000000ffff067224 */ /* 0x001fe400078e00ff */
[----:B--2---:R-:W-:-:S04]  /*0170*/  IMAD.MOV R12, RZ, RZ, -R7 ;  /* 0x000000ffff0c7224 */ /* 0x004fc800078e0a07 */
[----:B------:R-:W-:-:S04]  /*0180*/  IMAD R11, R12, R3, RZ ;  /* 0x000000030c0b7224 */ /* 0x000fc800078e02ff */
[----:B------:R-:W-:-:S06]  /*0190*/  IMAD.HI.U32 R7, R7, R11, R6 ;  /* 0x0000000b07077227 */ /* 0x000fcc00078e0006 */
[----:B------:R-:W-:-:S04]  /*01a0*/  IMAD.HI.U32 R6, R7, R8, RZ ;  /* 0x0000000807067227 */ /* 0x000fc800078e00ff */
[----:B------:R-:W-:-:S04]  /*01b0*/  IMAD.MOV R5, RZ, RZ, -R6 ;  /* 0x000000ffff057224 */ /* 0x000fc800078e0a06 */
[----:B------:R-:W-:-:S05]  /*01c0*/  IMAD R8, R3, R5, R8 ;  /* 0x0000000503087224 */ /* 0x000fca00078e0208 */
[----:B------:R-:W-:-:S13]  /*01d0*/  ISETP.GE.U32.AND P0, PT, R8, R3, PT ;  /* 0x000000030800720c */ /* 0x000fda0003f06070 */
[----:B------:R-:W-:Y:S01]  /*01e0*/  @P0 IADD3 R8, PT, PT, R8, -R3, RZ ;  /* 0x8000000308080210 */ /* 0x000fe20007ffe0ff */
[----:B------:R-:W-:-:S03]  /*01f0*/  @P0 VIADD R6, R6, 0x1 ;  /* 0x0000000106060836 */ /* 0x000fc60000000000 */
[----:B------:R-:W-:-:S13]  /*0200*/  ISETP.GE.U32.AND P1, PT, R8, R3, PT ;  /* 0x000000030800720c */ /* 0x000fda0003f26070 */
[----:B------:R-:W-:Y:S01]  /*0210*/  @P1 VIADD R6, R6, 0x1 ;  /* 0x0000000106061836 */ /* 0x000fe20000000000 */
[----:B------:R-:W-:-:S04]  /*0220*/  @!P2 LOP3.LUT R6, RZ, R3, RZ, 0x33, !PT ;  /* 0x00000003ff06a212 */ /* 0x000fc800078e33ff */
[----:B------:R-:W-:-:S04]  /*0230*/  IADD3 R5, PT, PT, R9, R6, RZ ;  /* 0x0000000609057210 */ /* 0x000fc80007ffe0ff */
[C---:B------:R-:W-:Y:S02]  /*0240*/  LOP3.LUT R6, R5.reuse, 0x3, RZ, 0xc0, !PT ;  /* 0x0000000305067812 */ /* 0x040fe400078ec0ff */
[----:B------:R-:W-:Y:S02]  /*0250*/  ISETP.GE.U32.AND P0, PT, R5, 0x3, PT ;  /* 0x000000030500780c */ /* 0x000fe40003f06070 */
[----:B------:R-:W-:-:S13]  /*0260*/  ISETP.NE.AND P1, PT, R6, 0x3, PT ;  /* 0x000000030600780c */ /* 0x000fda0003f25270 */
[----:B-1----:R-:W-:Y:S05]  /*0270*/  @!P1 BRA `(.L_x_1) ;  /* 0x00000000006c9947 */ /* 0x002fea0003800000 */
[----:B------:R-:W0:Y:S01]  /*0280*/  LDC.64 R6, c[0x0][0x380] ;  /* 0x0000e000ff067b82 */ /* 0x000e220000000a00 */
[----:B------:R-:W-:Y:S02]  /*0290*/  VIADD R5, R5, 0x1 ;  /* 0x0000000105057836 */ /* 0x000fe40000000000 */
[----:B------:R-:W-:-:S03]  /*02a0*/  IMAD.WIDE R10, R0, 0x4, RZ ;  /* 0x00000004000a7825 */ /* 0x000fc600078e02ff */
[----:B------:R-:W-:Y:S02]  /*02b0*/  LOP3.LUT R5, R5, 0x3, RZ, 0xc0, !PT ;  /* 0x0000000305057812 */ /* 0x000fe400078ec0ff */
[----:B------:R-:W1:Y:S03]  /*02c0*/  LDC.64 R8, c[0x0][0x388] ;  /* 0x0000e200ff087b82 */ /* 0x000e660000000a00 */
[----:B------:R-:W-:-:S07]  /*02d0*/  IMAD.MOV R5, RZ, RZ, -R5 ;  /* 0x000000ffff057224 */ /* 0x000fce00078e0a05 */
.L_x_2:
[----:B0-----:R-:W-:-:S03]  /*02e0*/  IMAD.WIDE R16, R4, 0x4, R6 ;  /* 0x0000000404107825 */ /* 0x001fc600078e0206 */
[CC--:B------:R-:W-:Y:S02]  /*02f0*/  IADD3 R18, P1, PT, -R10.reuse, R16.reuse, RZ ;  /* 0x000000100a127210 */ /* 0x0c0fe40007f3e1ff */
[----:B--2---:R-:W2:Y:S01]  /*0300*/  LDG.E R14, desc[UR4][R16.64+-0x4] ;  /* 0xfffffc04100e7981 */ /* 0x004ea2000c1e1900 */
[----:B------:R-:W-:Y:S02]  /*0310*/  IADD3 R12, P2, PT, R10, R16, RZ ;  /* 0x000000100a0c7210 */ /* 0x000fe40007f5e0ff */
[C---:B------:R-:W-:Y:S01]  /*0320*/  IADD3.X R19, PT, PT, ~R11.reuse, R17, RZ, P1, !PT ;  /* 0x000000110b137210 */ /* 0x040fe20000ffe5ff */
[----:B------:R-:W2:Y:S02]  /*0330*/  LDG.E R15, desc[UR4][R16.64] ;  /* 0x00000004100f7981 */ /* 0x000ea4000c1e1900 */
[----:B------:R-:W-:Y:S02]  /*0340*/  IMAD.X R13, R11, 0x1, R17, P2 ;  /* 0x000000010b0d7824 */ /* 0x000fe400010e0611 */
[----:B------:R-:W3:Y:S04]  /*0350*/  LDG.E R21, desc[UR4][R16.64+0x4] ;  /* 0x0000040410157981 */ /* 0x000ee8000c1e1900 */
[----:B------:R-:W2:Y:S04]  /*0360*/  LDG.E R19, desc[UR4][R18.64] ;  /* 0x0000000412137981 */ /* 0x000ea8000c1e1900 */
[----:B------:R-:W3:Y:S01]  /*0370*/  LDG.E R12, desc[UR4][R12.64] ;  /* 0x000000040c0c7981 */ /* 0x000ee2000c1e1900 */
[----:B------:R-:W-:-:S05]  /*0380*/  VIADD R5, R5, 0x1 ;  /* 0x0000000105057836 */ /* 0x000fca0000000000 */
[----:B------:R-:W-:Y:S02]  /*0390*/  ISETP.NE.AND P1, PT, R5, RZ, PT ;  /* 0x000000ff0500720c */ /* 0x000fe40003f25270 */
[----:B--2---:R-:W-:-:S04]  /*03a0*/  IADD3 R14, PT, PT, R15, R19, R14 ;  /* 0x000000130f0e7210 */ /* 0x004fc80007ffe00e */
[----:B---3--:R-:W-:-:S05]  /*03b0*/  IADD3 R14, PT, PT, R12, R14, R21 ;  /* 0x0000000e0c0e7210 */ /* 0x008fca0007ffe015 */
[----:B------:R-:W-:-:S05]  /*03c0*/  IMAD.HI R20, R14, 0x66666667, RZ ;  /* 0x666666670e147827 */ /* 0x000fca00078e02ff */
[----:B------:R-:W-:Y:S01]  /*03d0*/  SHF.R.S32.HI R21, RZ, 0x1, R20 ;  /* 0x00000001ff157819 */ /* 0x000fe20000011414 */
[----:B-1----:R-:W-:-:S03]  /*03e0*/  IMAD.WIDE R14, R4, 0x4, R8 ;  /* 0x00000004040e7825 */ /* 0x002fc600078e0208 */
[----:B------:R-:W-:-:S05]  /*03f0*/  LEA.HI R21, R20, R21, RZ, 0x1 ;  /* 0x0000001514157211 */ /* 0x000fca00078f08ff */
[----:B------:R2:W-:Y:S01]  /*0400*/  STG.E desc[UR4][R14.64], R21 ;  /* 0x000000150e007986 */ /* 0x0005e2000c101904 */
[----:B------:R-:W-:Y:S01]  /*0410*/  IADD3 R4, PT, PT, R4, R3, RZ ;  /* 0x0000000304047210 */ /* 0x000fe20007ffe0ff */
[----:B------:R-:W-:Y:S06]  /*0420*/  @P1 BRA `(.L_x_2) ;  /* 0xfffffffc00ac1947 */ /* 0x000fec000383ffff */
.L_x_1:
[----:B------:R-:W-:Y:S05]  /*0430*/  BSYNC.RECONVERGENT B0 ;  /* 0x0000000000007941 */ /* 0x000fea0003800200 */
.L_x_0:
[----:B------:R-:W-:Y:S05]  /*0440*/  @!P0 EXIT ;  /* 0x000000000000894d */ /* 0x000fea0003800000 */
.L_x_3:
[----:B0-----:R-:W0:Y:S01]  /*0450*/  LDC.64 R8, c[0x0][0x380] ;  /* 0x0000e000ff087b82 */ /* 0x001e220000000a00 */
[----:B------:R-:W-:-:S07]  /*0460*/  IMAD.IADD R7, R4, 0x1, -R0 ;  /* 0x0000000104077824 */ /* 0x000fce00078e0a00 */
[----:B------:R-:W1:Y:S01]  /*0470*/  LDC.64 R10, c[0x0][0x388] ;  /* 0x0000e200ff0a7b82 */ /* 0x000e620000000a00 */
[----:B0-----:R-:W-:-:S04]  /*0480*/  IMAD.WIDE R6, R7, 0x4, R8 ;  /* 0x0000000407067825 */ /* 0x001fc800078e0208 */
[----:B------:R-:W-:Y:S01]  /*0490*/  IMAD.WIDE R8, R4, 0x4, R8 ;  /* 0x0000000404087825 */ /* 0x000fe200078e0208 */
[----:B------:R0:W3:Y:S04]  /*04a0*/  LDG.E R12, desc[UR4][R6.64] ;  /* 0x00000004060c7981 */ /* 0x0000e8000c1e1900 */
[----:B------:R-:W3:Y:S01]  /*04b0*/  LDG.E R5, desc[UR4][R8.64+-0x4] ;  /* 0xfffffc0408057981 */ /* 0x000ee2000c1e1900 */
[----:B--2---:R-:W-:-:S03]  /*04c0*/  IMAD.WIDE R14, R0, 0x4, R8 ;  /* 0x00000004000e7825 */ /* 0x004fc600078e0208 */
[----:B------:R-:W3:Y:S04]  /*04d0*/  LDG.E R13, desc[UR4][R8.64] ;  /* 0x00000004080d7981 */ /* 0x000ee8000c1e1900 */
[----:B------:R-:W2:Y:S04]  /*04e0*/  LDG.E R14, desc[UR4][R14.64] ;  /* 0x000000040e0e7981 */ /* 0x000ea8000c1e1900 */
[----:B------:R-:W2:Y:S01]  /*04f0*/  LDG.E R16, desc[UR4][R8.64+0x4] ;  /* 0x0000040408107981 */ /* 0x000ea2000c1e1900 */
[----:B-1----:R-:W-:-:S04]  /*0500*/  IMAD.WIDE R10, R4, 0x4, R10 ;  /* 0x00000004040a7825 */ /* 0x002fc800078e020a */
[----:B0-----:R-:W-:Y:S01]  /*0510*/  IMAD.WIDE R6, R3, 0x4, R6 ;  /* 0x0000000403067825 */ /* 0x001fe200078e0206 */
[----:B---3--:R-:W-:-:S04]  /*0520*/  IADD3 R5, PT, PT, R13, R12, R5 ;  /* 0x0000000c0d057210 */ /* 0x008fc80007ffe005 */
[----:B--2---:R-:W-:-:S05]  /*0530*/  IADD3 R5, PT, PT, R14, R5, R16 ;  /* 0x000000050e057210 */ /* 0x004fca0007ffe010 */
[----:B------:R-:W-:-:S05]  /*0540*/  IMAD.HI R5, R5, 0x66666667, RZ ;  /* 0x6666666705057827 */ /* 0x000fca00078e02ff */
[----:B------:R-:W-:Y:S01]  /*0550*/  SHF.R.S32.HI R16, RZ, 0x1, R5 ;  /* 0x00000001ff107819 */ /* 0x000fe20000011405 */
[----:B------:R-:W-:-:S03]  /*0560*/  IMAD.WIDE R12, R3, 0x4, R8 ;  /* 0x00000004030c7825 */ /* 0x000fc600078e0208 */
[----:B------:R-:W-:Y:S01]  /*0570*/  LEA.HI R5, R5, R16, RZ, 0x1 ;  /* 0x0000001005057211 */ /* 0x000fe200078f08ff */
[----:B------:R-:W-:-:S04]  /*0580*/  IMAD.WIDE R14, R0, 0x4, R12 ;  /* 0x00000004000e7825 */ /* 0x000fc800078e020c */
[----:B------:R0:W-:Y:S04]  /*0590*/  STG.E desc[UR4][R10.64], R5 ;  /* 0x000000050a007986 */ /* 0x0001e8000c101904 */
[----:B------:R1:W2:Y:S04]  /*05a0*/  LDG.E R9, desc[UR4][R6.64] ;  /* 0x0000000406097981 */ /* 0x0002a8000c1e1900 */
[----:B------:R-:W2:Y:S04]  /*05b0*/  LDG.E R8, desc[UR4][R12.64+-0x4] ;  /* 0xfffffc040c087981 */ /* 0x000ea8000c1e1900 */
[----:B------:R-:W2:Y:S04]  /*05c0*/  LDG.E R16, desc[UR4][R12.64] ;  /* 0x000000040c107981 */ /* 0x000ea8000c1e1900 */
[----:B------:R-:W3:Y:S04]  /*05d0*/  LDG.E R14, desc[UR4][R14.64] ;  /* 0x000000040e0e7981 */ /* 0x000ee8000c1e1900 */
[----:B------:R-:W3:Y:S01]  /*05e0*/  LDG.E R17, desc[UR4][R12.64+0x4] ;  /* 0x000004040c117981 */ /* 0x000ee2000c1e1900 */
[----:B0-----:R-:W-:-:S04]  /*05f0*/  IMAD.WIDE R10, R3, 0x4, R10 ;  /* 0x00000004030a7825 */ /* 0x001fc800078e020a */
[----:B-1----:R-:W-:Y:S01]  /*0600*/  IMAD.WIDE R6, R3, 0x4, R6 ;  /* 0x0000000403067825 */ /* 0x002fe200078e0206 */
[----:B--2---:R-:W-:-:S04]  /*0610*/  IADD3 R8, PT, PT, R16, R9, R8 ;  /* 0x0000000910087210 */ /* 0x004fc80007ffe008 */
[----:B---3--:R-:W-:-:S05]  /*0620*/  IADD3 R8, PT, PT, R14, R8, R17 ;  /* 0x000000080e087210 */ /* 0x008fca0007ffe011 */
        /* <DEDUP_REMOVED lines=21> */
[----:B------:R-:W2:Y:S04]  /*0780*/  LDG.E R7, desc[UR4][R6.64] ;  /* 0x0000000406077981 */ /* 0x000ea8000c1e1900 */
[----:B------:R-:W2:Y:S04]  /*0790*/  LDG.E R8, desc[UR4][R12.64+-0x4] ;  /* 0xfffffc040c087981 */ /* 0x000ea8000c1e1900 */
[----:B------:R-:W2:Y:S04]  /*07a0*/  LDG.E R9, desc[UR4][R12.64] ;  /* 0x000000040c097981 */ /* 0x000ea8000c1e1900 */
[----:B------:R-:W3:Y:S04]  /*07b0*/  LDG.E R17, desc[UR4][R12.64+0x4] ;  /* 0x000004040c117981 */ /* 0x000ee8000c1e1900 */
[----:B------:R-:W3:Y:S01]  /*07c0*/  LDG.E R14, desc[UR4][R14.64] ;  /* 0x000000040e0e7981 */ /* 0x000ee2000c1e1900 */
[----:B------:R-:W-:-:S04]  /*07d0*/  LEA R4, R3, R4, 0x2 ;  /* 0x0000000403047211 */ /* 0x000fc800078e10ff */
[----:B------:R-:W-:Y:S02]  /*07e0*/  ISETP.GE.AND P0, PT, R4, R2, PT ;  /* 0x000000020400720c */ /* 0x000fe40003f06270 */
[----:B--2---:R-:W-:-:S04]  /*07f0*/  IADD3 R8, PT, PT, R9, R7, R8 ;  /* 0x0000000709087210 */ /* 0x004fc80007ffe008 */
[----:B---3--:R-:W-:-:S05]  /*0800*/  IADD3 R8, PT, PT, R14, R8, R17 ;  /* 0x000000080e087210 */ /* 0x008fca0007ffe011 */
[----:B------:R-:W-:-:S05]  /*0810*/  IMAD.HI R16, R8, 0x66666667, RZ ;  /* 0x6666666708107827 */ /* 0x000fca00078e02ff */
[----:B------:R-:W-:Y:S01]  /*0820*/  SHF.R.S32.HI R17, RZ, 0x1, R16 ;  /* 0x00000001ff117819 */ /* 0x000fe20000011410 */
[----:B------:R-:W-:-:S03]  /*0830*/  IMAD.WIDE R8, R3, 0x4, R10 ;  /* 0x0000000403087825 */ /* 0x000fc600078e020a */
[----:B------:R-:W-:-:S05]  /*0840*/  LEA.HI R17, R16, R17, RZ, 0x1 ;  /* 0x0000001110117211 */ /* 0x000fca00078f08ff */
[----:B------:R0:W-:Y:S01]  /*0850*/  STG.E desc[UR4][R8.64], R17 ;  /* 0x0000001108007986 */ /* 0x0001e2000c101904 */
[----:B------:R-:W-:Y:S05]  /*0860*/  @!P0 BRA `(.L_x_3) ;  /* 0xfffffff800f88947 */ /* 0x000fea000383ffff */
[----:B------:R-:W-:Y:S05]  /*0870*/  EXIT ;  /* 0x000000000000794d */ /* 0x000fea0003800000 */
.L_x_4:
[----:B------:R-:W-:-:S00]  /*0880*/  BRA `(.L_x_4) ;  /* 0xfffffffc00fc7947 */ /* 0x000fc0000383ffff */
[----:B------:R-:W-:-:S00]  /*0890*/  NOP ;  /* 0x0000000000007918 */ /* 0x000fc00000000000 */
        /* <DEDUP_REMOVED lines=14> */
.L_x_5:


//--------------------- .nv.shared.reserved.0     --------------------------
	.section	.nv.shared.reserved.0,"aw",@nobits
	.weak		__nv_reservedSMEM_offset_0_alias
	.size		__nv_reservedSMEM_offset_0_alias, 0, 64
	.other		__nv_reservedSMEM_offset_0_alias,@"STO_CUDA_RESERVED_SHARED STV_DEFAULT"
__nv_reservedSMEM_offset_0_alias:
	.zero		0
	.zero		64


//--------------------- .nv.constant0._Z3GPUPiS_iiii --------------------------
	.section	.nv.constant0._Z3GPUPiS_iiii,"a",@progbits
	.sectionflags	@""
	.align	4
.nv.constant0._Z3GPUPiS_iiii:
	.zero		928


//--------------------- SYMBOLS --------------------------

	.type		.nv.reservedSmem.offset0,@object
	.size		.nv.reservedSmem.offset0,0x4
